	.headerflags	@"EF_CUDA_TEXMODE_UNIFIED EF_CUDA_64BIT_ADDRESS EF_CUDA_ACCELERATORS EF_CUDA_SM90 EF_CUDA_VIRTUAL_SM(EF_CUDA_SM90)"
	.elftype	@"ET_EXEC"


//--------------------- .nv.info                  --------------------------
	.section	.nv.info,"",@"SHT_CUDA_INFO"
	.align	4


	//----- nvinfo : EIATTR_REGCOUNT
	.align		4
        /*0000*/ 	.byte	0x04, 0x2f
        /*0002*/ 	.short	(.L_3 - .L_2)
	.align		4
.L_2:
        /*0004*/ 	.word	index@(triton_poi_fused__native_batch_norm_legit_no_training_relu_3)
        /*0008*/ 	.word	0x00000012


	//----- nvinfo : EIATTR_MIN_STACK_SIZE
	.align		4
.L_3:
        /*000c*/ 	.byte	0x04, 0x12
        /*000e*/ 	.short	(.L_5 - .L_4)
	.align		4
.L_4:
        /*0010*/ 	.word	index@(triton_poi_fused__native_batch_norm_legit_no_training_relu_3)
        /*0014*/ 	.word	0x00000000


	//----- nvinfo : EIATTR_FRAME_SIZE
	.align		4
.L_5:
        /*0018*/ 	.byte	0x04, 0x11
        /*001a*/ 	.short	(.L_7 - .L_6)
	.align		4
.L_6:
        /*001c*/ 	.word	index@(triton_poi_fused__native_batch_norm_legit_no_training_relu_3)
        /*0020*/ 	.word	0x00000000


	//----- nvinfo : EIATTR_MIN_STACK_SIZE
	.align		4
.L_7:
        /*0024*/ 	.byte	0x04, 0x12
        /*0026*/ 	.short	(.L_9 - .L_8)
	.align		4
.L_8:
        /*0028*/ 	.word	index@(triton_poi_fused__native_batch_norm_legit_no_training_relu_3)
        /*002c*/ 	.word	0x00000000
.L_9:


//--------------------- .nv.info.triton_poi_fused__native_batch_norm_legit_no_training_relu_3 --------------------------
	.section	.nv.info.triton_poi_fused__native_batch_norm_legit_no_training_relu_3,"",@"SHT_CUDA_INFO"
	.sectionflags	@""
	.align	4


	//----- nvinfo : EIATTR_CUDA_API_VERSION
	.align		4
        /*0000*/ 	.byte	0x04, 0x37
        /*0002*/ 	.short	(.L_11 - .L_10)
.L_10:
        /*0004*/ 	.word	0x0000007c


	//----- nvinfo : EIATTR_KPARAM_INFO
	.align		4
.L_11:
        /*0008*/ 	.byte	0x04, 0x17
        /*000a*/ 	.short	(.L_13 - .L_12)
.L_12:
        /*000c*/ 	.word	0x00000000
        /*0010*/ 	.short	0x0006
        /*0012*/ 	.short	0x0030
        /*0014*/ 	.byte	0x00, 0xf0, 0x11, 0x00


	//----- nvinfo : EIATTR_KPARAM_INFO
	.align		4
.L_13:
        /*0018*/ 	.byte	0x04, 0x17
        /*001a*/ 	.short	(.L_15 - .L_14)
.L_14:
        /*001c*/ 	.word	0x00000000
        /*0020*/ 	.short	0x0005
        /*0022*/ 	.short	0x0028
        /*0024*/ 	.byte	0x00, 0xf4, 0x21, 0x00


	//----- nvinfo : EIATTR_KPARAM_INFO
	.align		4
.L_15:
        /*0028*/ 	.byte	0x04, 0x17
        /*002a*/ 	.short	(.L_17 - .L_16)
.L_16:
        /*002c*/ 	.word	0x00000000
        /*0030*/ 	.short	0x0004
        /*0032*/ 	.short	0x0020
        /*0034*/ 	.byte	0x00, 0xf4, 0x21, 0x00


	//----- nvinfo : EIATTR_KPARAM_INFO
	.align		4
.L_17:
        /*0038*/ 	.byte	0x04, 0x17
        /*003a*/ 	.short	(.L_19 - .L_18)
.L_18:
        /*003c*/ 	.word	0x00000000
        /*0040*/ 	.short	0x0003
        /*0042*/ 	.short	0x0018
        /*0044*/ 	.byte	0x00, 0xf4, 0x21, 0x00


	//----- nvinfo : EIATTR_KPARAM_INFO
	.align		4
.L_19:
        /*0048*/ 	.byte	0x04, 0x17
        /*004a*/ 	.short	(.L_21 - .L_20)
.L_20:
        /*004c*/ 	.word	0x00000000
        /*0050*/ 	.short	0x0002
        /*0052*/ 	.short	0x0010
        /*0054*/ 	.byte	0x00, 0xf4, 0x21, 0x00


	//----- nvinfo : EIATTR_KPARAM_INFO
	.align		4
.L_21:
        /*0058*/ 	.byte	0x04, 0x17
        /*005a*/ 	.short	(.L_23 - .L_22)
.L_22:
        /*005c*/ 	.word	0x00000000
        /*0060*/ 	.short	0x0001
        /*0062*/ 	.short	0x0008
        /*0064*/ 	.byte	0x00, 0xf4, 0x21, 0x00


	//----- nvinfo : EIATTR_KPARAM_INFO
	.align		4
.L_23:
        /*0068*/ 	.byte	0x04, 0x17
        /*006a*/ 	.short	(.L_25 - .L_24)
.L_24:
        /*006c*/ 	.word	0x00000000
        /*0070*/ 	.short	0x0000
        /*0072*/ 	.short	0x0000
        /*0074*/ 	.byte	0x00, 0xf4, 0x21, 0x00


	//----- nvinfo : EIATTR_SPARSE_MMA_MASK
	.align		4
.L_25:
        /*0078*/ 	.byte	0x03, 0x50
        /*007a*/ 	.short	0x0000


	//----- nvinfo : EIATTR_MAXREG_COUNT
	.align		4
        /*007c*/ 	.byte	0x03, 0x1b
        /*007e*/ 	.short	0x00ff


	//----- nvinfo : EIATTR_EXIT_INSTR_OFFSETS
	.align		4
        /*0080*/ 	.byte	0x04, 0x1c
        /*0082*/ 	.short	(.L_27 - .L_26)


	//   ....[0]....
.L_26:
        /*0084*/ 	.word	0x00000300


	//   ....[1]....
        /*0088*/ 	.word	0x00000320


	//----- nvinfo : EIATTR_REQNTID
	.align		4
.L_27:
        /*008c*/ 	.byte	0x04, 0x10
        /*008e*/ 	.short	(.L_29 - .L_28)
.L_28:
        /*0090*/ 	.word	0x00000080
        /*0094*/ 	.word	0x00000001
        /*0098*/ 	.word	0x00000001


	//----- nvinfo : EIATTR_CBANK_PARAM_SIZE
	.align		4
.L_29:
        /*009c*/ 	.byte	0x03, 0x19
        /*009e*/ 	.short	0x0034


	//----- nvinfo : EIATTR_PARAM_CBANK
	.align		4
        /*00a0*/ 	.byte	0x04, 0x0a
        /*00a2*/ 	.short	(.L_31 - .L_30)
	.align		4
.L_30:
        /*00a4*/ 	.word	index@(.nv.constant0.triton_poi_fused__native_batch_norm_legit_no_training_relu_3)
        /*00a8*/ 	.short	0x0210
        /*00aa*/ 	.short	0x0034


	//----- nvinfo : EIATTR_SW_WAR
	.align		4
.L_31:
        /*00ac*/ 	.byte	0x04, 0x36
        /*00ae*/ 	.short	(.L_33 - .L_32)
.L_32:
        /*00b0*/ 	.word	0x00000008
.L_33:


//--------------------- .nv.callgraph             --------------------------
	.section	.nv.callgraph,"",@"SHT_CUDA_CALLGRAPH"
	.align	4
	.sectionentsize	8
	.align		4
        /*0000*/ 	.word	0x00000000
	.align		4
        /*0004*/ 	.word	0xffffffff
	.align		4
        /*0008*/ 	.word	0x00000000
	.align		4
        /*000c*/ 	.word	0xfffffffe
	.align		4
        /*0010*/ 	.word	0x00000000
	.align		4
        /*0014*/ 	.word	0xfffffffd
	.align		4
        /*0018*/ 	.word	0x00000000
	.align		4
        /*001c*/ 	.word	0xfffffffc


//--------------------- .nv.constant4             --------------------------
	.section	.nv.constant4,"a",@progbits
	.align	8
	.align		8
.nv.constant4:
        /*0000*/ 	.dword	_$_str
	.align		8
        /*0008*/ 	.dword	_$_str_$_2


//--------------------- .text.triton_poi_fused__native_batch_norm_legit_no_training_relu_3 --------------------------
	.section	.text.triton_poi_fused__native_batch_norm_legit_no_training_relu_3,"ax",@progbits
	.align	128
        .global         triton_poi_fused__native_batch_norm_legit_no_training_relu_3
        .type           triton_poi_fused__native_batch_norm_legit_no_training_relu_3,@function
        .size           triton_poi_fused__native_batch_norm_legit_no_training_relu_3,(.L_x_1 - triton_poi_fused__native_batch_norm_legit_no_training_relu_3)
        .other          triton_poi_fused__native_batch_norm_legit_no_training_relu_3,@"STO_CUDA_ENTRY STV_DEFAULT"
triton_poi_fused__native_batch_norm_legit_no_training_relu_3:
.text.triton_poi_fused__native_batch_norm_legit_no_training_relu_3:
[----:B------:R-:W0:Y:S01]  /*0000*/  LDC R1, c[0x0][0x28] ;  /* 0x00000a00ff017b82 */ /* 0x000e220000000800 */
[----:B------:R-:W1:Y:S07]  /*0010*/  S2R R0, SR_TID.X ;  /* 0x0000000000007919 */ /* 0x000e6e0000002100 */
[----:B------:R-:W2:Y:S01]  /*0020*/  LDC.64 R8, c[0x0][0x220] ;  /* 0x00008800ff087b82 */ /* 0x000ea20000000a00 */
[----:B------:R-:W-:Y:S01]  /*0030*/  HFMA2.MMA R14, -RZ, RZ, 0, 0 ;  /* 0x00000000ff0e7435 */ /* 0x000fe200000001ff */
[----:B------:R-:W-:Y:S01]  /*0040*/  ULDC.64 UR4, c[0x0][0x208] ;  /* 0x0000820000047ab9 */ /* 0x000fe20000000a00 */
[----:B------:R-:W3:Y:S05]  /*0050*/  S2R R3, SR_CTAID.X ;  /* 0x0000000000037919 */ /* 0x000eea0000002500 */
[----:B------:R-:W4:Y:S08]  /*0060*/  LDC.64 R4, c[0x0][0x210] ;  /* 0x00008400ff047b82 */ /* 0x000f300000000a00 */
[----:B------:R-:W5:Y:S08]  /*0070*/  LDC.64 R6, c[0x0][0x218] ;  /* 0x00008600ff067b82 */ /* 0x000f700000000a00 */
[----:B------:R-:W5:Y:S01]  /*0080*/  LDC.64 R10, c[0x0][0x228] ;  /* 0x00008a00ff0a7b82 */ /* 0x000f620000000a00 */
[----:B-1----:R-:W-:-:S07]  /*0090*/  LOP3.LUT R0, R0, 0x7f, RZ, 0xc0, !PT ;  /* 0x0000007f00007812 */ /* 0x002fce00078ec0ff */
[----:B------:R-:W1:Y:S01]  /*00a0*/  LDC.64 R12, c[0x0][0x230] ;  /* 0x00008c00ff0c7b82 */ /* 0x000e620000000a00 */
[----:B---3--:R-:W-:Y:S02]  /*00b0*/  SHF.R.S32.HI R2, RZ, 0x18, R3 ;  /* 0x00000018ff027819 */ /* 0x008fe40000011403 */
[----:B------:R-:W-:Y:S02]  /*00c0*/  LEA R0, R3, R0, 0x7 ;  /* 0x0000000003007211 */ /* 0x000fe400078e38ff */
[----:B------:R-:W-:Y:S02]  /*00d0*/  SGXT R3, R2, 0x1 ;  /* 0x000000010203781a */ /* 0x000fe40000000200 */
[----:B------:R-:W-:Y:S02]  /*00e0*/  ISETP.GE.AND P0, PT, R0, 0x400, PT ;  /* 0x000004000000780c */ /* 0x000fe40003f06270 */
[----:B------:R-:W-:-:S04]  /*00f0*/  LEA.HI R3, R3, R0, RZ, 0x6 ;  /* 0x0000000003037211 */ /* 0x000fc800078f30ff */
[----:B------:R-:W-:-:S04]  /*0100*/  LOP3.LUT R3, R3, 0xffffffc0, RZ, 0xc0, !PT ;  /* 0xffffffc003037812 */ /* 0x000fc800078ec0ff */
[----:B------:R-:W-:-:S05]  /*0110*/  IADD3 R15, R0, -R3, RZ ;  /* 0x80000003000f7210 */ /* 0x000fca0007ffe0ff */
[----:B--2---:R-:W-:-:S05]  /*0120*/  IMAD.WIDE R8, R15, 0x4, R8 ;  /* 0x000000040f087825 */ /* 0x004fca00078e0208 */
[----:B------:R2:W3:Y:S01]  /*0130*/  @!P0 LDG.E.EL R14, desc[UR4][R8.64] ;  /* 0x00000004080e8981 */ /* 0x0004e2000c2e1900 */
[----:B------:R-:W-:Y:S01]  /*0140*/  CS2R R2, SRZ ;  /* 0x0000000000027805 */ /* 0x000fe2000001ff00 */
[----:B----4-:R-:W-:-:S04]  /*0150*/  IMAD.WIDE R4, R0, 0x4, R4 ;  /* 0x0000000400047825 */ /* 0x010fc800078e0204 */
[C---:B-----5:R-:W-:Y:S01]  /*0160*/  IMAD.WIDE R6, R15.reuse, 0x4, R6 ;  /* 0x000000040f067825 */ /* 0x060fe200078e0206 */
[----:B------:R4:W5:Y:S03]  /*0170*/  @!P0 LDG.E R2, desc[UR4][R4.64] ;  /* 0x0000000404028981 */ /* 0x000966000c1e1900 */
[C---:B0-2---:R-:W-:Y:S01]  /*0180*/  IMAD.WIDE R8, R15.reuse, 0x4, R10 ;  /* 0x000000040f087825 */ /* 0x045fe200078e020a */
[----:B------:R0:W5:Y:S03]  /*0190*/  @!P0 LDG.E.EL R3, desc[UR4][R6.64] ;  /* 0x0000000406038981 */ /* 0x000166000c2e1900 */
[----:B-1----:R-:W-:Y:S01]  /*01a0*/  IMAD.WIDE R10, R15, 0x4, R12 ;  /* 0x000000040f0a7825 */ /* 0x002fe200078e020c */
[----:B------:R-:W-:Y:S01]  /*01b0*/  CS2R R12, SRZ ;  /* 0x00000000000c7805 */ /* 0x000fe2000001ff00 */
[----:B----4-:R-:W1:Y:S05]  /*01c0*/  LDC.64 R4, c[0x0][0x238] ;  /* 0x00008e00ff047b82 */ /* 0x010e6a0000000a00 */
[----:B------:R-:W2:Y:S04]  /*01d0*/  @!P0 LDG.E.EL R12, desc[UR4][R8.64] ;  /* 0x00000004080c8981 */ /* 0x000ea8000c2e1900 */
[----:B------:R-:W2:Y:S01]  /*01e0*/  @!P0 LDG.E.EL R13, desc[UR4][R10.64] ;  /* 0x000000040a0d8981 */ /* 0x000ea2000c2e1900 */
[----:B0-----:R-:W-:Y:S01]  /*01f0*/  MOV R6, 0x3e800000 ;  /* 0x3e80000000067802 */ /* 0x001fe20000000f00 */
[----:B---3--:R-:W-:-:S04]  /*0200*/  FADD R14, R14, 9.9999997473787516356e-06 ;  /* 0x3727c5ac0e0e7421 */ /* 0x008fc80000000000 */
[----:B------:R-:W0:Y:S01]  /*0210*/  MUFU.SQRT R15, R14 ;  /* 0x0000000e000f7308 */ /* 0x000e220000002000 */
[----:B-----5:R-:W-:Y:S01]  /*0220*/  FADD R2, -R3, R2 ;  /* 0x0000000203027221 */ /* 0x020fe20000000100 */
[C---:B0-----:R-:W-:Y:S02]  /*0230*/  FSETP.GT.AND P1, PT, R15.reuse, 8.50705917302346158658e+37, PT ;  /* 0x7e8000000f00780b */ /* 0x041fe40003f24000 */
[----:B------:R-:W-:Y:S02]  /*0240*/  FSETP.GEU.AND P2, PT, R15, 1.175494350822287508e-38, PT ;  /* 0x008000000f00780b */ /* 0x000fe40003f4e000 */
[----:B------:R-:W-:-:S09]  /*0250*/  FSEL R6, R6, 1, P1 ;  /* 0x3f80000006067808 */ /* 0x000fd20000800000 */
[----:B------:R-:W-:Y:S02]  /*0260*/  @P1 FMUL R15, R15, 0.25 ;  /* 0x3e8000000f0f1820 */ /* 0x000fe40000400000 */
[----:B------:R-:W-:Y:S02]  /*0270*/  @!P2 FMUL R6, R6, 16777216 ;  /* 0x4b8000000606a820 */ /* 0x000fe40000400000 */
[----:B------:R-:W-:-:S06]  /*0280*/  @!P2 FMUL R15, R15, 16777216 ;  /* 0x4b8000000f0fa820 */ /* 0x000fcc0000400000 */
[----:B------:R-:W0:Y:S02]  /*0290*/  MUFU.RCP R15, R15 ;  /* 0x0000000f000f7308 */ /* 0x000e240000001000 */
[----:B0-----:R-:W-:-:S04]  /*02a0*/  FMUL R3, R15, R6 ;  /* 0x000000060f037220 */ /* 0x001fc80000400000 */
[----:B------:R-:W-:-:S04]  /*02b0*/  FMUL R2, R2, R3 ;  /* 0x0000000302027220 */ /* 0x000fc80000400000 */
[----:B--2---:R-:W-:Y:S01]  /*02c0*/  FFMA R12, R2, R12, R13 ;  /* 0x0000000c020c7223 */ /* 0x004fe2000000000d */
[----:B-1----:R-:W-:-:S04]  /*02d0*/  IMAD.WIDE R2, R0, 0x4, R4 ;  /* 0x0000000400027825 */ /* 0x002fc800078e0204 */
[----:B------:R-:W-:-:S04]  /*02e0*/  FSETP.GEU.AND P1, PT, R12, RZ, PT ;  /* 0x000000ff0c00720b */ /* 0x000fc80003f2e000 */
[----:B------:R-:W-:Y:S01]  /*02f0*/  FSEL R5, R12, RZ, P1 ;  /* 0x000000ff0c057208 */ /* 0x000fe20000800000 */
[----:B------:R-:W-:Y:S08]  /*0300*/  @P0 EXIT ;  /* 0x000000000000094d */ /* 0x000ff00003800000 */
[----:B------:R-:W-:Y:S01]  /*0310*/  STG.E desc[UR4][R2.64], R5 ;  /* 0x0000000502007986 */ /* 0x000fe2000c101904 */
[----:B------:R-:W-:Y:S05]  /*0320*/  EXIT ;  /* 0x000000000000794d */ /* 0x000fea0003800000 */
.L_x_0:
[----:B------:R-:W-:-:S00]  /*0330*/  BRA `(.L_x_0) ;  /* 0xfffffffc00fc7947 */ /* 0x000fc0000383ffff */
[----:B------:R-:W-:-:S00]  /*0340*/  NOP ;  /* 0x0000000000007918 */ /* 0x000fc00000000000 */
        /* <DEDUP_REMOVED lines=11> */
.L_x_1:


//--------------------- .nv.global.init           --------------------------
	.section	.nv.global.init,"aw",@progbits
.nv.global.init:
	.type		_$_str,@object
	.size		_$_str,(_$_str_$_2 - _$_str)
_$_str:
        /*0000*/ 	.byte	0x5f, 0x5f, 0x43, 0x55, 0x44, 0x41, 0x5f, 0x46, 0x54, 0x5a, 0x00
	.type		_$_str_$_2,@object
	.size		_$_str_$_2,(.L_1 - _$_str_$_2)
_$_str_$_2:
        /*000b*/ 	.byte	0x5f, 0x5f, 0x43, 0x55, 0x44, 0x41, 0x5f, 0x50, 0x52, 0x45, 0x43, 0x5f, 0x53, 0x51, 0x52, 0x54
        /*001b*/ 	.byte	0x00
.L_1:


//--------------------- .nv.constant0.triton_poi_fused__native_batch_norm_legit_no_training_relu_3 --------------------------
	.section	.nv.constant0.triton_poi_fused__native_batch_norm_legit_no_training_relu_3,"a",@progbits
	.sectionflags	@""
	.align	4
.nv.constant0.triton_poi_fused__native_batch_norm_legit_no_training_relu_3:
	.zero		580
